	.headerflags	@"EF_CUDA_TEXMODE_UNIFIED EF_CUDA_64BIT_ADDRESS EF_CUDA_ACCELERATORS EF_CUDA_SM90 EF_CUDA_VIRTUAL_SM(EF_CUDA_SM90)"
	.elftype	@"ET_EXEC"


//--------------------- .nv.info                  --------------------------
	.section	.nv.info,"",@"SHT_CUDA_INFO"
	.align	4


	//----- nvinfo : EIATTR_REGCOUNT
	.align		4
        /*0000*/ 	.byte	0x04, 0x2f
        /*0002*/ 	.short	(.L_1 - .L_0)
	.align		4
.L_0:
        /*0004*/ 	.word	index@(triton_poi_fused__to_copy_31)
        /*0008*/ 	.word	0x0000000a


	//----- nvinfo : EIATTR_MIN_STACK_SIZE
	.align		4
.L_1:
        /*000c*/ 	.byte	0x04, 0x12
        /*000e*/ 	.short	(.L_3 - .L_2)
	.align		4
.L_2:
        /*0010*/ 	.word	index@(triton_poi_fused__to_copy_31)
        /*0014*/ 	.word	0x00000000


	//----- nvinfo : EIATTR_FRAME_SIZE
	.align		4
.L_3:
        /*0018*/ 	.byte	0x04, 0x11
        /*001a*/ 	.short	(.L_5 - .L_4)
	.align		4
.L_4:
        /*001c*/ 	.word	index@(triton_poi_fused__to_copy_31)
        /*0020*/ 	.word	0x00000000


	//----- nvinfo : EIATTR_MIN_STACK_SIZE
	.align		4
.L_5:
        /*0024*/ 	.byte	0x04, 0x12
        /*0026*/ 	.short	(.L_7 - .L_6)
	.align		4
.L_6:
        /*0028*/ 	.word	index@(triton_poi_fused__to_copy_31)
        /*002c*/ 	.word	0x00000000
.L_7:


//--------------------- .nv.info.triton_poi_fused__to_copy_31 --------------------------
	.section	.nv.info.triton_poi_fused__to_copy_31,"",@"SHT_CUDA_INFO"
	.sectionflags	@""
	.align	4


	//----- nvinfo : EIATTR_CUDA_API_VERSION
	.align		4
        /*0000*/ 	.byte	0x04, 0x37
        /*0002*/ 	.short	(.L_9 - .L_8)
.L_8:
        /*0004*/ 	.word	0x0000007c


	//----- nvinfo : EIATTR_KPARAM_INFO
	.align		4
.L_9:
        /*0008*/ 	.byte	0x04, 0x17
        /*000a*/ 	.short	(.L_11 - .L_10)
.L_10:
        /*000c*/ 	.word	0x00000000
        /*0010*/ 	.short	0x0001
        /*0012*/ 	.short	0x0008
        /*0014*/ 	.byte	0x00, 0xf0, 0x11, 0x00


	//----- nvinfo : EIATTR_KPARAM_INFO
	.align		4
.L_11:
        /*0018*/ 	.byte	0x04, 0x17
        /*001a*/ 	.short	(.L_13 - .L_12)
.L_12:
        /*001c*/ 	.word	0x00000000
        /*0020*/ 	.short	0x0000
        /*0022*/ 	.short	0x0000
        /*0024*/ 	.byte	0x00, 0xf4, 0x21, 0x00


	//----- nvinfo : EIATTR_SPARSE_MMA_MASK
	.align		4
.L_13:
        /*0028*/ 	.byte	0x03, 0x50
        /*002a*/ 	.short	0x0000


	//----- nvinfo : EIATTR_MAXREG_COUNT
	.align		4
        /*002c*/ 	.byte	0x03, 0x1b
        /*002e*/ 	.short	0x00ff


	//----- nvinfo : EIATTR_EXIT_INSTR_OFFSETS
	.align		4
        /*0030*/ 	.byte	0x04, 0x1c
        /*0032*/ 	.short	(.L_15 - .L_14)


	//   ....[0]....
.L_14:
        /*0034*/ 	.word	0x00000140


	//   ....[1]....
        /*0038*/ 	.word	0x00000170


	//----- nvinfo : EIATTR_REQNTID
	.align		4
.L_15:
        /*003c*/ 	.byte	0x04, 0x10
        /*003e*/ 	.short	(.L_17 - .L_16)
.L_16:
        /*0040*/ 	.word	0x00000020
        /*0044*/ 	.word	0x00000001
        /*0048*/ 	.word	0x00000001


	//----- nvinfo : EIATTR_CBANK_PARAM_SIZE
	.align		4
.L_17:
        /*004c*/ 	.byte	0x03, 0x19
        /*004e*/ 	.short	0x000c


	//----- nvinfo : EIATTR_PARAM_CBANK
	.align		4
        /*0050*/ 	.byte	0x04, 0x0a
        /*0052*/ 	.short	(.L_19 - .L_18)
	.align		4
.L_18:
        /*0054*/ 	.word	index@(.nv.constant0.triton_poi_fused__to_copy_31)
        /*0058*/ 	.short	0x0210
        /*005a*/ 	.short	0x000c


	//----- nvinfo : EIATTR_SW_WAR
	.align		4
.L_19:
        /*005c*/ 	.byte	0x04, 0x36
        /*005e*/ 	.short	(.L_21 - .L_20)
.L_20:
        /*0060*/ 	.word	0x00000008
.L_21:


//--------------------- .nv.callgraph             --------------------------
	.section	.nv.callgraph,"",@"SHT_CUDA_CALLGRAPH"
	.align	4
	.sectionentsize	8
	.align		4
        /*0000*/ 	.word	0x00000000
	.align		4
        /*0004*/ 	.word	0xffffffff
	.align		4
        /*0008*/ 	.word	0x00000000
	.align		4
        /*000c*/ 	.word	0xfffffffe
	.align		4
        /*0010*/ 	.word	0x00000000
	.align		4
        /*0014*/ 	.word	0xfffffffd
	.align		4
        /*0018*/ 	.word	0x00000000
	.align		4
        /*001c*/ 	.word	0xfffffffc


//--------------------- .text.triton_poi_fused__to_copy_31 --------------------------
	.section	.text.triton_poi_fused__to_copy_31,"ax",@progbits
	.align	128
        .global         triton_poi_fused__to_copy_31
        .type           triton_poi_fused__to_copy_31,@function
        .size           triton_poi_fused__to_copy_31,(.L_x_1 - triton_poi_fused__to_copy_31)
        .other          triton_poi_fused__to_copy_31,@"STO_CUDA_ENTRY STV_DEFAULT"
triton_poi_fused__to_copy_31:
.text.triton_poi_fused__to_copy_31:
[----:B------:R-:W0:Y:S02]  /*0000*/  LDC R1, c[0x0][0x28] ;  /* 0x00000a00ff017b82 */ /* 0x000e240000000800 */
[----:B------:R-:W1:Y:S01]  /*0010*/  S2R R0, SR_TID.X ;  /* 0x0000000000007919 */ /* 0x000e620000002100 */
[----:B------:R-:W2:Y:S01]  /*0020*/  S2R R5, SR_CTAID.X ;  /* 0x0000000000057919 */ /* 0x000ea20000002500 */
[----:B-1----:R-:W-:-:S05]  /*0030*/  IMAD.SHL.U32 R0, R0, 0x2, RZ ;  /* 0x0000000200007824 */ /* 0x002fca00078e00ff */
[----:B------:R-:W-:-:S05]  /*0040*/  LOP3.LUT R0, R0, 0x3e, RZ, 0xc0, !PT ;  /* 0x0000003e00007812 */ /* 0x000fca00078ec0ff */
[----:B--2---:R-:W-:-:S04]  /*0050*/  IMAD R5, R5, 0x40, R0 ;  /* 0x0000004005057824 */ /* 0x004fc800078e0200 */
[C---:B------:R-:W-:Y:S01]  /*0060*/  VIADD R0, R5.reuse, 0x1 ;  /* 0x0000000105007836 */ /* 0x040fe20000000000 */
[----:B------:R-:W-:Y:S02]  /*0070*/  I2FP.F32.S32 R2, R5 ;  /* 0x0000000500027245 */ /* 0x000fe40000201400 */
[----:B------:R-:W-:Y:S02]  /*0080*/  ISETP.GE.AND P0, PT, R5, 0x40, PT ;  /* 0x000000400500780c */ /* 0x000fe40003f06270 */
[----:B------:R-:W-:Y:S01]  /*0090*/  I2FP.F32.S32 R0, R0 ;  /* 0x0000000000007245 */ /* 0x000fe20000201400 */
[----:B------:R-:W-:Y:S02]  /*00a0*/  FMUL R4, R2, 0.11111111193895339966 ;  /* 0x3de38e3902047820 */ /* 0x000fe40000400000 */
[----:B------:R-:W1:Y:S02]  /*00b0*/  LDC.64 R2, c[0x0][0x210] ;  /* 0x00008400ff027b82 */ /* 0x000e640000000a00 */
[----:B------:R-:W-:Y:S01]  /*00c0*/  FMUL R0, R0, 0.11111111193895339966 ;  /* 0x3de38e3900007820 */ /* 0x000fe20000400000 */
[----:B------:R-:W-:-:S04]  /*00d0*/  FMNMX R4, RZ, R4, !PT ;  /* 0x00000004ff047209 */ /* 0x000fc80007800000 */
[----:B------:R-:W-:Y:S02]  /*00e0*/  FMNMX R0, RZ, R0, !PT ;  /* 0x00000000ff007209 */ /* 0x000fe40007800000 */
[----:B------:R-:W2:Y:S08]  /*00f0*/  F2I.TRUNC.NTZ R4, R4 ;  /* 0x0000000400047305 */ /* 0x000eb0000020f100 */
[----:B------:R-:W3:Y:S01]  /*0100*/  F2I.TRUNC.NTZ R6, R0 ;  /* 0x0000000000067305 */ /* 0x000ee2000020f100 */
[----:B-1----:R-:W-:Y:S01]  /*0110*/  IMAD.WIDE R2, R5, 0x8, R2 ;  /* 0x0000000805027825 */ /* 0x002fe200078e0202 */
[----:B--2---:R-:W-:-:S02]  /*0120*/  SHF.R.S32.HI R5, RZ, 0x1f, R4 ;  /* 0x0000001fff057819 */ /* 0x004fc40000011404 */
[----:B---3--:R-:W-:Y:S01]  /*0130*/  SHF.R.S32.HI R7, RZ, 0x1f, R6 ;  /* 0x0000001fff077819 */ /* 0x008fe20000011406 */
[----:B------:R-:W-:Y:S06]  /*0140*/  @P0 EXIT ;  /* 0x000000000000094d */ /* 0x000fec0003800000 */
[----:B------:R-:W-:Y:S02]  /*0150*/  ULDC.64 UR4, c[0x0][0x208] ;  /* 0x0000820000047ab9 */ /* 0x000fe40000000a00 */
[----:B------:R-:W-:Y:S01]  /*0160*/  STG.E.128 desc[UR4][R2.64], R4 ;  /* 0x0000000402007986 */ /* 0x000fe2000c101d04 */
[----:B------:R-:W-:Y:S05]  /*0170*/  EXIT ;  /* 0x000000000000794d */ /* 0x000fea0003800000 */
.L_x_0:
[----:B------:R-:W-:-:S00]  /*0180*/  BRA `(.L_x_0) ;  /* 0xfffffffc00fc7947 */ /* 0x000fc0000383ffff */
[----:B------:R-:W-:-:S00]  /*0190*/  NOP ;  /* 0x0000000000007918 */ /* 0x000fc00000000000 */
        /* <DEDUP_REMOVED lines=14> */
.L_x_1:


//--------------------- .nv.constant0.triton_poi_fused__to_copy_31 --------------------------
	.section	.nv.constant0.triton_poi_fused__to_copy_31,"a",@progbits
	.sectionflags	@""
	.align	4
.nv.constant0.triton_poi_fused__to_copy_31:
	.zero		540
